//
// Generated by NVIDIA NVVM Compiler
//
// Compiler Build ID: CL-36424714
// Cuda compilation tools, release 13.0, V13.0.88
// Based on NVVM 20.0.0
//

.version 9.0
.target sm_100
.address_size 64

	// .globl	_Z10estimatePIPd
.extern .func  (.param .b32 func_retval0) vprintf
(
	.param .b64 vprintf_param_0,
	.param .b64 vprintf_param_1
)
;
.global .align 4 .b8 precalc_xorwow_matrix[102400];
.global .align 4 .b8 precalc_xorwow_offset_matrix[102400];
.global .align 4 .b8 mrg32k3aM1[2304];
.global .align 4 .b8 mrg32k3aM2[2304];
.global .align 4 .b8 mrg32k3aM1SubSeq[2016];
.global .align 4 .b8 mrg32k3aM2SubSeq[2016];
.global .align 4 .b8 mrg32k3aM1Seq[2304];
.global .align 4 .b8 mrg32k3aM2Seq[2304];
.const .align 8 .b8 __cr_lgamma_table[72];
.global .align 1 .b8 $str[13] = {83, 101, 101, 100, 58, 32, 37, 102, 32, 37, 105, 10};

.visible .entry _Z10estimatePIPd(
	.param .u64 .ptr .align 1 _Z10estimatePIPd_param_0
)
{
	.local .align 8 .b8 	__local_depot0[8];
	.reg .b64 	%SP;
	.reg .b64 	%SPL;
	.reg .b32 	%r<7>;
	.reg .b64 	%rd<11>;

	mov.u64 	%SPL, __local_depot0;
	cvta.local.u64 	%SP, %SPL;
	ld.param.u64 	%rd1, [_Z10estimatePIPd_param_0];
	cvta.to.global.u64 	%rd2, %rd1;
	add.u64 	%rd3, %SP, 0;
	add.u64 	%rd4, %SPL, 0;
	mov.u32 	%r1, %ctaid.x;
	mov.u32 	%r2, %ntid.x;
	mov.u32 	%r3, %tid.x;
	mad.lo.s32 	%r4, %r1, %r2, %r3;
	mov.b64 	%rd5, 4458563631096791040;
	st.local.u64 	[%rd4], %rd5;
	mov.u64 	%rd6, $str;
	cvta.global.u64 	%rd7, %rd6;
	{ // callseq 0, 0
	.param .b64 param0;
	st.param.b64 	[param0], %rd7;
	.param .b64 param1;
	st.param.b64 	[param1], %rd3;
	.param .b32 retval0;
	call.uni (retval0), 
	vprintf, 
	(
	param0, 
	param1
	);
	ld.param.b32 	%r5, [retval0];
	} // callseq 0
	mul.wide.u32 	%rd8, %r4, 8;
	add.s64 	%rd9, %rd2, %rd8;
	mov.b64 	%rd10, 4607182418800017408;
	st.global.u64 	[%rd9], %rd10;
	ret;

}


// ===== COMPILED SASS (sm_100) =====

	.target	sm_100

	.elftype	@"ET_EXEC"


//--------------------- .note.nv.tkinfo           --------------------------
	.section	.note.nv.tkinfo,"",@"SHT_NOTE"
	.sectionflags	@"SHF_NOTE_NV_TKINFO"
	.tkinfo
        /*0018*/ 	.word	0x00000002
        /*0030*/ 	.string	""
        /*0030*/ 	.string	"ptxas"
        /*0030*/ 	.string	"Cuda compilation tools, release 13.0, V13.0.88"
        /*0030*/ 	.string	"Build cuda_13.0.r13.0/compiler.36424714_0"
        /*0030*/ 	.string	"-arch sm_100 -m 64 "



//--------------------- .note.nv.cuinfo           --------------------------
	.section	.note.nv.cuinfo,"",@"SHT_NOTE"
	.sectionflags	@"SHF_NOTE_NV_CUINFO"
        /*0018*/ 	.short	0x0002
        /*001a*/ 	.short	0x0064
        /*001c*/ 	.short	0x0082
	.zero		2


//--------------------- .nv.info                  --------------------------
	.section	.nv.info,"",@"SHT_CUDA_INFO"
	.align	4


	//----- nvinfo : EIATTR_REGCOUNT
	.align		4
        /*0000*/ 	.byte	0x04, 0x2f
        /*0002*/ 	.short	(.L_11 - .L_10)
	.align		4
.L_10:
        /*0004*/ 	.word	index@(_Z10estimatePIPd)
        /*0008*/ 	.word	0x00000018


	//----- nvinfo : EIATTR_FRAME_SIZE
	.align		4
.L_11:
        /*000c*/ 	.byte	0x04, 0x11
        /*000e*/ 	.short	(.L_13 - .L_12)
	.align		4
.L_12:
        /*0010*/ 	.word	index@(_Z10estimatePIPd)
        /*0014*/ 	.word	0x00000008


	//----- nvinfo : EIATTR_MIN_STACK_SIZE
	.align		4
.L_13:
        /*0018*/ 	.byte	0x04, 0x12
        /*001a*/ 	.short	(.L_15 - .L_14)
	.align		4
.L_14:
        /*001c*/ 	.word	index@(_Z10estimatePIPd)
        /*0020*/ 	.word	0x00000008
.L_15:


//--------------------- .nv.compat                --------------------------
	.section	.nv.compat,"",@"SHT_CUDA_COMPAT_INFO"
	.align	4
        /*0000*/ 	.byte	0x02, 0x09, 0x00, 0x00, 0x02, 0x02, 0x01, 0x00, 0x02, 0x05, 0x05, 0x00, 0x03, 0x07, 0x01, 0x01
        /*0010*/ 	.byte	0x02, 0x03, 0x00, 0x00, 0x02, 0x06, 0x01, 0x00, 0x04, 0x0b, 0x08, 0x00, 0x09, 0x00, 0x00, 0x00
        /*0020*/ 	.byte	0x00, 0x00, 0x00, 0x00


//--------------------- .nv.info._Z10estimatePIPd --------------------------
	.section	.nv.info._Z10estimatePIPd,"",@"SHT_CUDA_INFO"
	.sectionflags	@""
	.align	4


	//----- nvinfo : EIATTR_CUDA_API_VERSION
	.align		4
        /*0000*/ 	.byte	0x04, 0x37
        /*0002*/ 	.short	(.L_17 - .L_16)
.L_16:
        /*0004*/ 	.word	0x00000082


	//----- nvinfo : EIATTR_KPARAM_INFO
	.align		4
.L_17:
        /*0008*/ 	.byte	0x04, 0x17
        /*000a*/ 	.short	(.L_19 - .L_18)
.L_18:
        /*000c*/ 	.word	0x00000000
        /*0010*/ 	.short	0x0000
        /*0012*/ 	.short	0x0000
        /*0014*/ 	.byte	0x00, 0xf5, 0x21, 0x00


	//----- nvinfo : EIATTR_SPARSE_MMA_MASK
	.align		4
.L_19:
        /*0018*/ 	.byte	0x03, 0x50
        /*001a*/ 	.short	0x0000


	//----- nvinfo : EIATTR_MAXREG_COUNT
	.align		4
        /*001c*/ 	.byte	0x03, 0x1b
        /*001e*/ 	.short	0x00ff


	//----- nvinfo : EIATTR_EXTERNS
	.align		4
        /*0020*/ 	.byte	0x04, 0x0f
        /*0022*/ 	.short	(.L_21 - .L_20)


	//   ....[0]....
	.align		4
.L_20:
        /*0024*/ 	.word	index@(vprintf)


	//----- nvinfo : EIATTR_MERCURY_ISA_VERSION
	.align		4
.L_21:
        /*0028*/ 	.byte	0x03, 0x5f
        /*002a*/ 	.short	0x0101


	//----- nvinfo : EIATTR_VRC_CTA_INIT_COUNT
	.align		4
        /*002c*/ 	.byte	0x02, 0x4a
	.zero		1
	.zero		1


	//----- nvinfo : EIATTR_SYSCALL_OFFSETS
	.align		4
        /*0030*/ 	.byte	0x04, 0x46
        /*0032*/ 	.short	(.L_23 - .L_22)


	//   ....[0]....
.L_22:
        /*0034*/ 	.word	0x00000140


	//----- nvinfo : EIATTR_EXIT_INSTR_OFFSETS
	.align		4
.L_23:
        /*0038*/ 	.byte	0x04, 0x1c
        /*003a*/ 	.short	(.L_25 - .L_24)


	//   ....[0]....
.L_24:
        /*003c*/ 	.word	0x000001a0


	//----- nvinfo : EIATTR_CBANK_PARAM_SIZE
	.align		4
.L_25:
        /*0040*/ 	.byte	0x03, 0x19
        /*0042*/ 	.short	0x0008


	//----- nvinfo : EIATTR_PARAM_CBANK
	.align		4
        /*0044*/ 	.byte	0x04, 0x0a
        /*0046*/ 	.short	(.L_27 - .L_26)
	.align		4
.L_26:
        /*0048*/ 	.word	index@(.nv.constant0._Z10estimatePIPd)
        /*004c*/ 	.short	0x0380
        /*004e*/ 	.short	0x0008


	//----- nvinfo : EIATTR_SW_WAR
	.align		4
.L_27:
        /*0050*/ 	.byte	0x04, 0x36
        /*0052*/ 	.short	(.L_29 - .L_28)
.L_28:
        /*0054*/ 	.word	0x00000008
.L_29:


//--------------------- .nv.callgraph             --------------------------
	.section	.nv.callgraph,"",@"SHT_CUDA_CALLGRAPH"
	.align	4
	.sectionentsize	8
	.align		4
        /*0000*/ 	.word	0x00000000
	.align		4
        /*0004*/ 	.word	0xffffffff
	.align		4
        /*0008*/ 	.word	index@(_Z10estimatePIPd)
	.align		4
        /*000c*/ 	.word	index@(vprintf)
	.align		4
        /*0010*/ 	.word	0x00000000
	.align		4
        /*0014*/ 	.word	0xfffffffe
	.align		4
        /*0018*/ 	.word	0x00000000
	.align		4
        /*001c*/ 	.word	0xfffffffd
	.align		4
        /*0020*/ 	.word	0x00000000
	.align		4
        /*0024*/ 	.word	0xfffffffc


//--------------------- .nv.constant4             --------------------------
	.section	.nv.constant4,"a",@progbits
	.align	8
	.align		8
.nv.constant4:
        /*0000*/ 	.dword	vprintf
	.align		8
        /*0008*/ 	.dword	precalc_xorwow_matrix
	.align		8
        /*0010*/ 	.dword	precalc_xorwow_offset_matrix
	.align		8
        /*0018*/ 	.dword	mrg32k3aM1
	.align		8
        /*0020*/ 	.dword	mrg32k3aM2
	.align		8
        /*0028*/ 	.dword	mrg32k3aM1SubSeq
	.align		8
        /*0030*/ 	.dword	mrg32k3aM2SubSeq
	.align		8
        /*0038*/ 	.dword	mrg32k3aM1Seq
	.align		8
        /*0040*/ 	.dword	mrg32k3aM2Seq
	.align		8
        /*0048*/ 	.dword	$str


//--------------------- .nv.constant3             --------------------------
	.section	.nv.constant3,"a",@progbits
	.align	8
.nv.constant3:
	.type		__cr_lgamma_table,@object
	.size		__cr_lgamma_table,(.L_8 - __cr_lgamma_table)
__cr_lgamma_table:
        /*0000*/ 	.byte	0x00, 0x00, 0x00, 0x00, 0x00, 0x00, 0x00, 0x00, 0x00, 0x00, 0x00, 0x00, 0x00, 0x00, 0x00, 0x00
        /*0010*/ 	.byte	0xef, 0x39, 0xfa, 0xfe, 0x42, 0x2e, 0xe6, 0x3f, 0x02, 0x20, 0x2a, 0xfa, 0x0b, 0xab, 0xfc, 0x3f
        /*0020*/ 	.byte	0xf9, 0x2c, 0x92, 0x7c, 0xa7, 0x6c, 0x09, 0x40, 0xc9, 0x79, 0x44, 0x3c, 0x64, 0x26, 0x13, 0x40
        /*0030*/ 	.byte	0xca, 0x01, 0xcf, 0x3a, 0x27, 0x51, 0x1a, 0x40, 0x30, 0xcc, 0x2d, 0xf3, 0xe1, 0x0c, 0x21, 0x40
        /*0040*/ 	.byte	0x0d, 0xb7, 0xfc, 0x82, 0x8e, 0x35, 0x25, 0x40
.L_8:


//--------------------- .text._Z10estimatePIPd    --------------------------
	.section	.text._Z10estimatePIPd,"ax",@progbits
	.align	128
        .global         _Z10estimatePIPd
        .type           _Z10estimatePIPd,@function
        .size           _Z10estimatePIPd,(.L_x_2 - _Z10estimatePIPd)
        .other          _Z10estimatePIPd,@"STO_CUDA_ENTRY STV_DEFAULT"
_Z10estimatePIPd:
.text._Z10estimatePIPd:
[----:B------:R-:W0:Y:S01]  /*0000*/  LDC R1, c[0x0][0x37c] ;  /* 0x0000df00ff017b82 */ /* 0x000e220000000800 */
[----:B------:R-:W1:Y:S01]  /*0010*/  S2R R3, SR_TID.X ;  /* 0x0000000000037919 */ /* 0x000e620000002100 */
[----:B------:R-:W-:Y:S02]  /*0020*/  HFMA2 R11, -RZ, RZ, 1.46875, 0 ;  /* 0x3de00000ff0b7431 */ /* 0x000fe400000001ff */
[----:B0-----:R-:W-:Y:S01]  /*0030*/  VIADD R1, R1, 0xfffffff8 ;  /* 0xfffffff801017836 */ /* 0x001fe20000000000 */
[----:B------:R-:W0:Y:S01]  /*0040*/  LDCU UR5, c[0x0][0x2fc] ;  /* 0x00005f80ff0577ac */ /* 0x000e220008000800 */
[----:B------:R-:W-:Y:S02]  /*0050*/  IMAD.MOV.U32 R10, RZ, RZ, 0x0 ;  /* 0x00000000ff0a7424 */ /* 0x000fe400078e00ff */
[----:B------:R-:W1:Y:S01]  /*0060*/  S2UR UR6, SR_CTAID.X ;  /* 0x00000000000679c3 */ /* 0x000e620000002500 */
[----:B------:R-:W-:Y:S01]  /*0070*/  MOV R0, 0x0 ;  /* 0x0000000000007802 */ /* 0x000fe20000000f00 */
[----:B------:R-:W2:Y:S01]  /*0080*/  LDCU UR4, c[0x0][0x2f8] ;  /* 0x00005f00ff0477ac */ /* 0x000ea20008000800 */
[----:B------:R3:W-:Y:S01]  /*0090*/  STL.64 [R1], R10 ;  /* 0x0000000a01007387 */ /* 0x0007e20000100a00 */
[----:B------:R-:W4:Y:S04]  /*00a0*/  LDCU.64 UR8, c[0x4][0x48] ;  /* 0x01000900ff0877ac */ /* 0x000f280008000a00 */
[----:B------:R-:W1:Y:S01]  /*00b0*/  LDC R2, c[0x0][0x360] ;  /* 0x0000d800ff027b82 */ /* 0x000e620000000800 */
[----:B------:R-:W5:Y:S07]  /*00c0*/  LDCU.64 UR36, c[0x0][0x358] ;  /* 0x00006b00ff2477ac */ /* 0x000f6e0008000a00 */
[----:B------:R3:W3:Y:S01]  /*00d0*/  LDC.64 R8, c[0x4][R0] ;  /* 0x0100000000087b82 */ /* 0x0006e20000000a00 */
[----:B--2---:R-:W-:Y:S01]  /*00e0*/  IADD3 R6, P0, PT, R1, UR4, RZ ;  /* 0x0000000401067c10 */ /* 0x004fe2000ff1e0ff */
[----:B----4-:R-:W-:Y:S01]  /*00f0*/  IMAD.U32 R4, RZ, RZ, UR8 ;  /* 0x00000008ff047e24 */ /* 0x010fe2000f8e00ff */
[----:B------:R-:W-:-:S03]  /*0100*/  MOV R5, UR9 ;  /* 0x0000000900057c02 */ /* 0x000fc60008000f00 */
[----:B0-----:R-:W-:Y:S02]  /*0110*/  IMAD.X R7, RZ, RZ, UR5, P0 ;  /* 0x00000005ff077e24 */ /* 0x001fe400080e06ff */
[----:B-1---5:R-:W-:-:S07]  /*0120*/  IMAD R2, R2, UR6, R3 ;  /* 0x0000000602027c24 */ /* 0x022fce000f8e0203 */
[----:B------:R-:W-:-:S07]  /*0130*/  LEPC R20, `(.L_x_0) ;  /* 0x000000001014794e */ /* 0x000fce0000000000 */
[----:B---3--:R-:W-:Y:S05]  /*0140*/  CALL.ABS.NOINC R8 ;  /* 0x0000000008007343 */ /* 0x008fea0003c00000 */
.L_x_0:
[----:B------:R-:W0:Y:S01]  /*0150*/  LDC.64 R4, c[0x0][0x380] ;  /* 0x0000e000ff047b82 */ /* 0x000e220000000a00 */
[----:B------:R-:W-:Y:S01]  /*0160*/  HFMA2 R6, -RZ, RZ, 0, 0 ;  /* 0x00000000ff067431 */ /* 0x000fe200000001ff */
[----:B------:R-:W-:Y:S01]  /*0170*/  MOV R7, 0x3ff00000 ;  /* 0x3ff0000000077802 */ /* 0x000fe20000000f00 */
[----:B0-----:R-:W-:-:S05]  /*0180*/  IMAD.WIDE.U32 R2, R2, 0x8, R4 ;  /* 0x0000000802027825 */ /* 0x001fca00078e0004 */
[----:B------:R-:W-:Y:S01]  /*0190*/  STG.E.64 desc[UR36][R2.64], R6 ;  /* 0x0000000602007986 */ /* 0x000fe2000c101b24 */
[----:B------:R-:W-:Y:S05]  /*01a0*/  EXIT ;  /* 0x000000000000794d */ /* 0x000fea0003800000 */
.L_x_1:
[----:B------:R-:W-:-:S00]  /*01b0*/  BRA `(.L_x_1) ;  /* 0xfffffffc00fc7947 */ /* 0x000fc0000383ffff */
[----:B------:R-:W-:-:S00]  /*01c0*/  NOP ;  /* 0x0000000000007918 */ /* 0x000fc00000000000 */
        /* <DEDUP_REMOVED lines=11> */
.L_x_2:


//--------------------- .nv.global.init           --------------------------
	.section	.nv.global.init,"aw",@progbits
	.align	4
.nv.global.init:
	.type		mrg32k3aM1SubSeq,@object
	.size		mrg32k3aM1SubSeq,(mrg32k3aM2SubSeq - mrg32k3aM1SubSeq)
mrg32k3aM1SubSeq:
        /*0000*/ 	.byte	0x0b, 0xcc, 0xee, 0x04, 0x73, 0x29, 0x8b, 0x6f, 0xf6, 0x53, 0x03, 0xf6, 0x23, 0xf6, 0xea, 0xda
        /* <DEDUP_REMOVED lines=125> */
	.type		mrg32k3aM2SubSeq,@object
	.size		mrg32k3aM2SubSeq,(mrg32k3aM1 - mrg32k3aM2SubSeq)
mrg32k3aM2SubSeq:
        /* <DEDUP_REMOVED lines=126> */
	.type		mrg32k3aM1,@object
	.size		mrg32k3aM1,(mrg32k3aM1Seq - mrg32k3aM1)
mrg32k3aM1:
        /* <DEDUP_REMOVED lines=144> */
	.type		mrg32k3aM1Seq,@object
	.size		mrg32k3aM1Seq,(mrg32k3aM2 - mrg32k3aM1Seq)
mrg32k3aM1Seq:
        /* <DEDUP_REMOVED lines=144> */
	.type		mrg32k3aM2,@object
	.size		mrg32k3aM2,(mrg32k3aM2Seq - mrg32k3aM2)
mrg32k3aM2:
        /* <DEDUP_REMOVED lines=144> */
	.type		mrg32k3aM2Seq,@object
	.size		mrg32k3aM2Seq,(precalc_xorwow_matrix - mrg32k3aM2Seq)
mrg32k3aM2Seq:
        /* <DEDUP_REMOVED lines=144> */
	.type		precalc_xorwow_matrix,@object
	.size		precalc_xorwow_matrix,(precalc_xorwow_offset_matrix - precalc_xorwow_matrix)
precalc_xorwow_matrix:
        /* <DEDUP_REMOVED lines=6400> */
	.type		precalc_xorwow_offset_matrix,@object
	.size		precalc_xorwow_offset_matrix,($str - precalc_xorwow_offset_matrix)
precalc_xorwow_offset_matrix:
        /* <DEDUP_REMOVED lines=6400> */
	.type		$str,@object
	.size		$str,(.L_9 - $str)
$str:
        /*353c0*/ 	.byte	0x53, 0x65, 0x65, 0x64, 0x3a, 0x20, 0x25, 0x66, 0x20, 0x25, 0x69, 0x0a, 0x00
.L_9:


//--------------------- .nv.shared.reserved.0     --------------------------
	.section	.nv.shared.reserved.0,"aw",@nobits
	.weak		__nv_reservedSMEM_offset_0_alias
	.size		__nv_reservedSMEM_offset_0_alias, 0, 64
	.other		__nv_reservedSMEM_offset_0_alias,@"STO_CUDA_RESERVED_SHARED STV_DEFAULT"
__nv_reservedSMEM_offset_0_alias:
	.zero		0
	.zero		64


//--------------------- .nv.constant0._Z10estimatePIPd --------------------------
	.section	.nv.constant0._Z10estimatePIPd,"a",@progbits
	.sectionflags	@""
	.align	4
.nv.constant0._Z10estimatePIPd:
	.zero		904


//--------------------- SYMBOLS --------------------------

	.type		.nv.reservedSmem.offset0,@object
	.size		.nv.reservedSmem.offset0,0x4
	.type		vprintf,@function
